//
// Generated by NVIDIA NVVM Compiler
//
// Compiler Build ID: CL-36424714
// Cuda compilation tools, release 13.0, V13.0.88
// Based on NVVM 20.0.0
//

.version 9.0
.target sm_100
.address_size 64

	// .globl	_ZN3cub18CUB_300001_SM_10006detail11EmptyKernelIvEEvv
.global .align 1 .b8 _ZN40_INTERNAL_c67f8a3c_4_k_cu_a3309bb3_369524cuda3std3__45__cpo5beginE[1];
.global .align 1 .b8 _ZN40_INTERNAL_c67f8a3c_4_k_cu_a3309bb3_369524cuda3std3__45__cpo3endE[1];
.global .align 1 .b8 _ZN40_INTERNAL_c67f8a3c_4_k_cu_a3309bb3_369524cuda3std3__45__cpo6cbeginE[1];
.global .align 1 .b8 _ZN40_INTERNAL_c67f8a3c_4_k_cu_a3309bb3_369524cuda3std3__45__cpo4cendE[1];
.global .align 1 .b8 _ZN40_INTERNAL_c67f8a3c_4_k_cu_a3309bb3_369524cuda3std3__45__cpo6rbeginE[1];
.global .align 1 .b8 _ZN40_INTERNAL_c67f8a3c_4_k_cu_a3309bb3_369524cuda3std3__45__cpo4rendE[1];
.global .align 1 .b8 _ZN40_INTERNAL_c67f8a3c_4_k_cu_a3309bb3_369524cuda3std3__45__cpo7crbeginE[1];
.global .align 1 .b8 _ZN40_INTERNAL_c67f8a3c_4_k_cu_a3309bb3_369524cuda3std3__45__cpo5crendE[1];
.global .align 1 .b8 _ZN40_INTERNAL_c67f8a3c_4_k_cu_a3309bb3_369524cuda3std3__442_GLOBAL__N__c67f8a3c_4_k_cu_a3309bb3_369526ignoreE[1];
.global .align 1 .b8 _ZN40_INTERNAL_c67f8a3c_4_k_cu_a3309bb3_369524cuda3std3__419piecewise_constructE[1];
.global .align 1 .b8 _ZN40_INTERNAL_c67f8a3c_4_k_cu_a3309bb3_369524cuda3std3__48in_placeE[1];
.global .align 1 .b8 _ZN40_INTERNAL_c67f8a3c_4_k_cu_a3309bb3_369524cuda3std3__420unreachable_sentinelE[1];
.global .align 1 .b8 _ZN40_INTERNAL_c67f8a3c_4_k_cu_a3309bb3_369524cuda3std3__47nulloptE[1];
.global .align 1 .b8 _ZN40_INTERNAL_c67f8a3c_4_k_cu_a3309bb3_369524cuda3std3__48unexpectE[1];
.global .align 1 .b8 _ZN40_INTERNAL_c67f8a3c_4_k_cu_a3309bb3_369524cuda3std6ranges3__45__cpo4swapE[1];
.global .align 1 .b8 _ZN40_INTERNAL_c67f8a3c_4_k_cu_a3309bb3_369524cuda3std6ranges3__45__cpo9iter_moveE[1];
.global .align 1 .b8 _ZN40_INTERNAL_c67f8a3c_4_k_cu_a3309bb3_369524cuda3std6ranges3__45__cpo5beginE[1];
.global .align 1 .b8 _ZN40_INTERNAL_c67f8a3c_4_k_cu_a3309bb3_369524cuda3std6ranges3__45__cpo3endE[1];
.global .align 1 .b8 _ZN40_INTERNAL_c67f8a3c_4_k_cu_a3309bb3_369524cuda3std6ranges3__45__cpo6cbeginE[1];
.global .align 1 .b8 _ZN40_INTERNAL_c67f8a3c_4_k_cu_a3309bb3_369524cuda3std6ranges3__45__cpo4cendE[1];
.global .align 1 .b8 _ZN40_INTERNAL_c67f8a3c_4_k_cu_a3309bb3_369524cuda3std6ranges3__45__cpo7advanceE[1];
.global .align 1 .b8 _ZN40_INTERNAL_c67f8a3c_4_k_cu_a3309bb3_369524cuda3std6ranges3__45__cpo9iter_swapE[1];
.global .align 1 .b8 _ZN40_INTERNAL_c67f8a3c_4_k_cu_a3309bb3_369524cuda3std6ranges3__45__cpo4nextE[1];
.global .align 1 .b8 _ZN40_INTERNAL_c67f8a3c_4_k_cu_a3309bb3_369524cuda3std6ranges3__45__cpo4prevE[1];
.global .align 1 .b8 _ZN40_INTERNAL_c67f8a3c_4_k_cu_a3309bb3_369524cuda3std6ranges3__45__cpo4dataE[1];
.global .align 1 .b8 _ZN40_INTERNAL_c67f8a3c_4_k_cu_a3309bb3_369524cuda3std6ranges3__45__cpo5cdataE[1];
.global .align 1 .b8 _ZN40_INTERNAL_c67f8a3c_4_k_cu_a3309bb3_369524cuda3std6ranges3__45__cpo4sizeE[1];
.global .align 1 .b8 _ZN40_INTERNAL_c67f8a3c_4_k_cu_a3309bb3_369524cuda3std6ranges3__45__cpo5ssizeE[1];
.global .align 1 .b8 _ZN40_INTERNAL_c67f8a3c_4_k_cu_a3309bb3_369524cuda3std6ranges3__45__cpo8distanceE[1];
.global .align 1 .b8 _ZN40_INTERNAL_c67f8a3c_4_k_cu_a3309bb3_369526thrust24THRUST_300001_SM_1000_NS6system6detail10sequential3seqE[1];
.global .align 1 .b8 _ZN40_INTERNAL_c67f8a3c_4_k_cu_a3309bb3_369526thrust24THRUST_300001_SM_1000_NS12placeholders2_1E[1];
.global .align 1 .b8 _ZN40_INTERNAL_c67f8a3c_4_k_cu_a3309bb3_369526thrust24THRUST_300001_SM_1000_NS12placeholders2_2E[1];
.global .align 1 .b8 _ZN40_INTERNAL_c67f8a3c_4_k_cu_a3309bb3_369526thrust24THRUST_300001_SM_1000_NS12placeholders2_3E[1];
.global .align 1 .b8 _ZN40_INTERNAL_c67f8a3c_4_k_cu_a3309bb3_369526thrust24THRUST_300001_SM_1000_NS12placeholders2_4E[1];
.global .align 1 .b8 _ZN40_INTERNAL_c67f8a3c_4_k_cu_a3309bb3_369526thrust24THRUST_300001_SM_1000_NS12placeholders2_5E[1];
.global .align 1 .b8 _ZN40_INTERNAL_c67f8a3c_4_k_cu_a3309bb3_369526thrust24THRUST_300001_SM_1000_NS12placeholders2_6E[1];
.global .align 1 .b8 _ZN40_INTERNAL_c67f8a3c_4_k_cu_a3309bb3_369526thrust24THRUST_300001_SM_1000_NS12placeholders2_7E[1];
.global .align 1 .b8 _ZN40_INTERNAL_c67f8a3c_4_k_cu_a3309bb3_369526thrust24THRUST_300001_SM_1000_NS12placeholders2_8E[1];
.global .align 1 .b8 _ZN40_INTERNAL_c67f8a3c_4_k_cu_a3309bb3_369526thrust24THRUST_300001_SM_1000_NS12placeholders2_9E[1];
.global .align 1 .b8 _ZN40_INTERNAL_c67f8a3c_4_k_cu_a3309bb3_369526thrust24THRUST_300001_SM_1000_NS12placeholders3_10E[1];

.visible .entry _ZN3cub18CUB_300001_SM_10006detail11EmptyKernelIvEEvv()
{


	ret;

}


// ===== COMPILED SASS (sm_100) =====

	.target	sm_100

	.elftype	@"ET_EXEC"


//--------------------- .note.nv.tkinfo           --------------------------
	.section	.note.nv.tkinfo,"",@"SHT_NOTE"
	.sectionflags	@"SHF_NOTE_NV_TKINFO"
	.tkinfo
        /*0018*/ 	.word	0x00000002
        /*0030*/ 	.string	""
        /*0030*/ 	.string	"ptxas"
        /*0030*/ 	.string	"Cuda compilation tools, release 13.0, V13.0.88"
        /*0030*/ 	.string	"Build cuda_13.0.r13.0/compiler.36424714_0"
        /*0030*/ 	.string	"-arch sm_100 -m 64 "



//--------------------- .note.nv.cuinfo           --------------------------
	.section	.note.nv.cuinfo,"",@"SHT_NOTE"
	.sectionflags	@"SHF_NOTE_NV_CUINFO"
        /*0018*/ 	.short	0x0002
        /*001a*/ 	.short	0x0064
        /*001c*/ 	.short	0x0082
	.zero		2


//--------------------- .nv.info                  --------------------------
	.section	.nv.info,"",@"SHT_CUDA_INFO"
	.align	4


	//----- nvinfo : EIATTR_REGCOUNT
	.align		4
        /*0000*/ 	.byte	0x04, 0x2f
        /*0002*/ 	.short	(.L_41 - .L_40)
	.align		4
.L_40:
        /*0004*/ 	.word	index@(_ZN3cub18CUB_300001_SM_10006detail11EmptyKernelIvEEvv)
        /*0008*/ 	.word	0x00000004


	//----- nvinfo : EIATTR_FRAME_SIZE
	.align		4
.L_41:
        /*000c*/ 	.byte	0x04, 0x11
        /*000e*/ 	.short	(.L_43 - .L_42)
	.align		4
.L_42:
        /*0010*/ 	.word	index@(_ZN3cub18CUB_300001_SM_10006detail11EmptyKernelIvEEvv)
        /*0014*/ 	.word	0x00000000


	//----- nvinfo : EIATTR_MIN_STACK_SIZE
	.align		4
.L_43:
        /*0018*/ 	.byte	0x04, 0x12
        /*001a*/ 	.short	(.L_45 - .L_44)
	.align		4
.L_44:
        /*001c*/ 	.word	index@(_ZN3cub18CUB_300001_SM_10006detail11EmptyKernelIvEEvv)
        /*0020*/ 	.word	0x00000000
.L_45:


//--------------------- .nv.compat                --------------------------
	.section	.nv.compat,"",@"SHT_CUDA_COMPAT_INFO"
	.align	4
        /*0000*/ 	.byte	0x02, 0x09, 0x00, 0x00, 0x02, 0x02, 0x01, 0x00, 0x02, 0x05, 0x05, 0x00, 0x03, 0x07, 0x01, 0x01
        /*0010*/ 	.byte	0x02, 0x03, 0x00, 0x00, 0x02, 0x06, 0x01, 0x00, 0x04, 0x0b, 0x08, 0x00, 0x09, 0x00, 0x00, 0x00
        /*0020*/ 	.byte	0x00, 0x00, 0x00, 0x00


//--------------------- .nv.info._ZN3cub18CUB_300001_SM_10006detail11EmptyKernelIvEEvv --------------------------
	.section	.nv.info._ZN3cub18CUB_300001_SM_10006detail11EmptyKernelIvEEvv,"",@"SHT_CUDA_INFO"
	.sectionflags	@""
	.align	4


	//----- nvinfo : EIATTR_CUDA_API_VERSION
	.align		4
        /*0000*/ 	.byte	0x04, 0x37
        /*0002*/ 	.short	(.L_47 - .L_46)
.L_46:
        /*0004*/ 	.word	0x00000082


	//----- nvinfo : EIATTR_SPARSE_MMA_MASK
	.align		4
.L_47:
        /*0008*/ 	.byte	0x03, 0x50
        /*000a*/ 	.short	0x0000


	//----- nvinfo : EIATTR_MAXREG_COUNT
	.align		4
        /*000c*/ 	.byte	0x03, 0x1b
        /*000e*/ 	.short	0x00ff


	//----- nvinfo : EIATTR_MERCURY_ISA_VERSION
	.align		4
        /*0010*/ 	.byte	0x03, 0x5f
        /*0012*/ 	.short	0x0101


	//----- nvinfo : EIATTR_VRC_CTA_INIT_COUNT
	.align		4
        /*0014*/ 	.byte	0x02, 0x4a
	.zero		1
	.zero		1


	//----- nvinfo : EIATTR_EXIT_INSTR_OFFSETS
	.align		4
        /*0018*/ 	.byte	0x04, 0x1c
        /*001a*/ 	.short	(.L_49 - .L_48)


	//   ....[0]....
.L_48:
        /*001c*/ 	.word	0x00000010


	//----- nvinfo : EIATTR_SW_WAR
	.align		4
.L_49:
        /*0020*/ 	.byte	0x04, 0x36
        /*0022*/ 	.short	(.L_51 - .L_50)
.L_50:
        /*0024*/ 	.word	0x00000008
.L_51:


//--------------------- .nv.callgraph             --------------------------
	.section	.nv.callgraph,"",@"SHT_CUDA_CALLGRAPH"
	.align	4
	.sectionentsize	8
	.align		4
        /*0000*/ 	.word	0x00000000
	.align		4
        /*0004*/ 	.word	0xffffffff
	.align		4
        /*0008*/ 	.word	0x00000000
	.align		4
        /*000c*/ 	.word	0xfffffffe
	.align		4
        /*0010*/ 	.word	0x00000000
	.align		4
        /*0014*/ 	.word	0xfffffffd
	.align		4
        /*0018*/ 	.word	0x00000000
	.align		4
        /*001c*/ 	.word	0xfffffffc


//--------------------- .nv.constant4             --------------------------
	.section	.nv.constant4,"a",@progbits
	.align	8
	.align		8
.nv.constant4:
        /*0000*/ 	.dword	_ZN40_INTERNAL_c67f8a3c_4_k_cu_a3309bb3_372244cuda3std3__45__cpo5beginE
	.align		8
        /*0008*/ 	.dword	_ZN40_INTERNAL_c67f8a3c_4_k_cu_a3309bb3_372244cuda3std3__45__cpo3endE
	.align		8
        /*0010*/ 	.dword	_ZN40_INTERNAL_c67f8a3c_4_k_cu_a3309bb3_372244cuda3std3__45__cpo6cbeginE
	.align		8
        /*0018*/ 	.dword	_ZN40_INTERNAL_c67f8a3c_4_k_cu_a3309bb3_372244cuda3std3__45__cpo4cendE
	.align		8
        /*0020*/ 	.dword	_ZN40_INTERNAL_c67f8a3c_4_k_cu_a3309bb3_372244cuda3std3__45__cpo6rbeginE
	.align		8
        /*0028*/ 	.dword	_ZN40_INTERNAL_c67f8a3c_4_k_cu_a3309bb3_372244cuda3std3__45__cpo4rendE
	.align		8
        /*0030*/ 	.dword	_ZN40_INTERNAL_c67f8a3c_4_k_cu_a3309bb3_372244cuda3std3__45__cpo7crbeginE
	.align		8
        /*0038*/ 	.dword	_ZN40_INTERNAL_c67f8a3c_4_k_cu_a3309bb3_372244cuda3std3__45__cpo5crendE
	.align		8
        /*0040*/ 	.dword	_ZN40_INTERNAL_c67f8a3c_4_k_cu_a3309bb3_372244cuda3std3__442_GLOBAL__N__c67f8a3c_4_k_cu_a3309bb3_372246ignoreE
	.align		8
        /*0048*/ 	.dword	_ZN40_INTERNAL_c67f8a3c_4_k_cu_a3309bb3_372244cuda3std3__419piecewise_constructE
	.align		8
        /*0050*/ 	.dword	_ZN40_INTERNAL_c67f8a3c_4_k_cu_a3309bb3_372244cuda3std3__48in_placeE
	.align		8
        /*0058*/ 	.dword	_ZN40_INTERNAL_c67f8a3c_4_k_cu_a3309bb3_372244cuda3std3__420unreachable_sentinelE
	.align		8
        /*0060*/ 	.dword	_ZN40_INTERNAL_c67f8a3c_4_k_cu_a3309bb3_372244cuda3std3__47nulloptE
	.align		8
        /*0068*/ 	.dword	_ZN40_INTERNAL_c67f8a3c_4_k_cu_a3309bb3_372244cuda3std3__48unexpectE
	.align		8
        /*0070*/ 	.dword	_ZN40_INTERNAL_c67f8a3c_4_k_cu_a3309bb3_372244cuda3std6ranges3__45__cpo4swapE
	.align		8
        /*0078*/ 	.dword	_ZN40_INTERNAL_c67f8a3c_4_k_cu_a3309bb3_372244cuda3std6ranges3__45__cpo9iter_moveE
	.align		8
        /*0080*/ 	.dword	_ZN40_INTERNAL_c67f8a3c_4_k_cu_a3309bb3_372244cuda3std6ranges3__45__cpo5beginE
	.align		8
        /*0088*/ 	.dword	_ZN40_INTERNAL_c67f8a3c_4_k_cu_a3309bb3_372244cuda3std6ranges3__45__cpo3endE
	.align		8
        /*0090*/ 	.dword	_ZN40_INTERNAL_c67f8a3c_4_k_cu_a3309bb3_372244cuda3std6ranges3__45__cpo6cbeginE
	.align		8
        /*0098*/ 	.dword	_ZN40_INTERNAL_c67f8a3c_4_k_cu_a3309bb3_372244cuda3std6ranges3__45__cpo4cendE
	.align		8
        /*00a0*/ 	.dword	_ZN40_INTERNAL_c67f8a3c_4_k_cu_a3309bb3_372244cuda3std6ranges3__45__cpo7advanceE
	.align		8
        /*00a8*/ 	.dword	_ZN40_INTERNAL_c67f8a3c_4_k_cu_a3309bb3_372244cuda3std6ranges3__45__cpo9iter_swapE
	.align		8
        /*00b0*/ 	.dword	_ZN40_INTERNAL_c67f8a3c_4_k_cu_a3309bb3_372244cuda3std6ranges3__45__cpo4nextE
	.align		8
        /*00b8*/ 	.dword	_ZN40_INTERNAL_c67f8a3c_4_k_cu_a3309bb3_372244cuda3std6ranges3__45__cpo4prevE
	.align		8
        /*00c0*/ 	.dword	_ZN40_INTERNAL_c67f8a3c_4_k_cu_a3309bb3_372244cuda3std6ranges3__45__cpo4dataE
	.align		8
        /*00c8*/ 	.dword	_ZN40_INTERNAL_c67f8a3c_4_k_cu_a3309bb3_372244cuda3std6ranges3__45__cpo5cdataE
	.align		8
        /*00d0*/ 	.dword	_ZN40_INTERNAL_c67f8a3c_4_k_cu_a3309bb3_372244cuda3std6ranges3__45__cpo4sizeE
	.align		8
        /*00d8*/ 	.dword	_ZN40_INTERNAL_c67f8a3c_4_k_cu_a3309bb3_372244cuda3std6ranges3__45__cpo5ssizeE
	.align		8
        /*00e0*/ 	.dword	_ZN40_INTERNAL_c67f8a3c_4_k_cu_a3309bb3_372244cuda3std6ranges3__45__cpo8distanceE
	.align		8
        /*00e8*/ 	.dword	_ZN40_INTERNAL_c67f8a3c_4_k_cu_a3309bb3_372246thrust24THRUST_300001_SM_1000_NS6system6detail10sequential3seqE
	.align		8
        /*00f0*/ 	.dword	_ZN40_INTERNAL_c67f8a3c_4_k_cu_a3309bb3_372246thrust24THRUST_300001_SM_1000_NS12placeholders2_1E
	.align		8
        /*00f8*/ 	.dword	_ZN40_INTERNAL_c67f8a3c_4_k_cu_a3309bb3_372246thrust24THRUST_300001_SM_1000_NS12placeholders2_2E
	.align		8
        /*0100*/ 	.dword	_ZN40_INTERNAL_c67f8a3c_4_k_cu_a3309bb3_372246thrust24THRUST_300001_SM_1000_NS12placeholders2_3E
	.align		8
        /*0108*/ 	.dword	_ZN40_INTERNAL_c67f8a3c_4_k_cu_a3309bb3_372246thrust24THRUST_300001_SM_1000_NS12placeholders2_4E
	.align		8
        /*0110*/ 	.dword	_ZN40_INTERNAL_c67f8a3c_4_k_cu_a3309bb3_372246thrust24THRUST_300001_SM_1000_NS12placeholders2_5E
	.align		8
        /*0118*/ 	.dword	_ZN40_INTERNAL_c67f8a3c_4_k_cu_a3309bb3_372246thrust24THRUST_300001_SM_1000_NS12placeholders2_6E
	.align		8
        /*0120*/ 	.dword	_ZN40_INTERNAL_c67f8a3c_4_k_cu_a3309bb3_372246thrust24THRUST_300001_SM_1000_NS12placeholders2_7E
	.align		8
        /*0128*/ 	.dword	_ZN40_INTERNAL_c67f8a3c_4_k_cu_a3309bb3_372246thrust24THRUST_300001_SM_1000_NS12placeholders2_8E
	.align		8
        /*0130*/ 	.dword	_ZN40_INTERNAL_c67f8a3c_4_k_cu_a3309bb3_372246thrust24THRUST_300001_SM_1000_NS12placeholders2_9E
	.align		8
        /*0138*/ 	.dword	_ZN40_INTERNAL_c67f8a3c_4_k_cu_a3309bb3_372246thrust24THRUST_300001_SM_1000_NS12placeholders3_10E


//--------------------- .text._ZN3cub18CUB_300001_SM_10006detail11EmptyKernelIvEEvv --------------------------
	.section	.text._ZN3cub18CUB_300001_SM_10006detail11EmptyKernelIvEEvv,"ax",@progbits
	.align	128
        .global         _ZN3cub18CUB_300001_SM_10006detail11EmptyKernelIvEEvv
        .type           _ZN3cub18CUB_300001_SM_10006detail11EmptyKernelIvEEvv,@function
        .size           _ZN3cub18CUB_300001_SM_10006detail11EmptyKernelIvEEvv,(.L_x_1 - _ZN3cub18CUB_300001_SM_10006detail11EmptyKernelIvEEvv)
        .other          _ZN3cub18CUB_300001_SM_10006detail11EmptyKernelIvEEvv,@"STO_CUDA_ENTRY STV_DEFAULT"
_ZN3cub18CUB_300001_SM_10006detail11EmptyKernelIvEEvv:
.text._ZN3cub18CUB_300001_SM_10006detail11EmptyKernelIvEEvv:
[----:B------:R-:W-:Y:S01]  /*0000*/  LDC R1, c[0x0][0x37c] ;  /* 0x0000df00ff017b82 */ /* 0x000fe20000000800 */
[----:B------:R-:W-:Y:S05]  /*0010*/  EXIT ;  /* 0x000000000000794d */ /* 0x000fea0003800000 */
.L_x_0:
[----:B------:R-:W-:-:S00]  /*0020*/  BRA `(.L_x_0) ;  /* 0xfffffffc00fc7947 */ /* 0x000fc0000383ffff */
[----:B------:R-:W-:-:S00]  /*0030*/  NOP ;  /* 0x0000000000007918 */ /* 0x000fc00000000000 */
        /* <DEDUP_REMOVED lines=12> */
.L_x_1:


//--------------------- .nv.shared.reserved.0     --------------------------
	.section	.nv.shared.reserved.0,"aw",@nobits
	.weak		__nv_reservedSMEM_offset_0_alias
	.size		__nv_reservedSMEM_offset_0_alias, 0, 64
	.other		__nv_reservedSMEM_offset_0_alias,@"STO_CUDA_RESERVED_SHARED STV_DEFAULT"
__nv_reservedSMEM_offset_0_alias:
	.zero		0
	.zero		64


//--------------------- .nv.global                --------------------------
	.section	.nv.global,"aw",@nobits
.nv.global:
	.type		_ZN40_INTERNAL_c67f8a3c_4_k_cu_a3309bb3_372246thrust24THRUST_300001_SM_1000_NS12placeholders2_5E,@object
	.size		_ZN40_INTERNAL_c67f8a3c_4_k_cu_a3309bb3_372246thrust24THRUST_300001_SM_1000_NS12placeholders2_5E,(_ZN40_INTERNAL_c67f8a3c_4_k_cu_a3309bb3_372244cuda3std3__45__cpo6cbeginE - _ZN40_INTERNAL_c67f8a3c_4_k_cu_a3309bb3_372246thrust24THRUST_300001_SM_1000_NS12placeholders2_5E)
_ZN40_INTERNAL_c67f8a3c_4_k_cu_a3309bb3_372246thrust24THRUST_300001_SM_1000_NS12placeholders2_5E:
	.zero		1
	.type		_ZN40_INTERNAL_c67f8a3c_4_k_cu_a3309bb3_372244cuda3std3__45__cpo6cbeginE,@object
	.size		_ZN40_INTERNAL_c67f8a3c_4_k_cu_a3309bb3_372244cuda3std3__45__cpo6cbeginE,(_ZN40_INTERNAL_c67f8a3c_4_k_cu_a3309bb3_372244cuda3std6ranges3__45__cpo6cbeginE - _ZN40_INTERNAL_c67f8a3c_4_k_cu_a3309bb3_372244cuda3std3__45__cpo6cbeginE)
_ZN40_INTERNAL_c67f8a3c_4_k_cu_a3309bb3_372244cuda3std3__45__cpo6cbeginE:
	.zero		1
	.type		_ZN40_INTERNAL_c67f8a3c_4_k_cu_a3309bb3_372244cuda3std6ranges3__45__cpo6cbeginE,@object
	.size		_ZN40_INTERNAL_c67f8a3c_4_k_cu_a3309bb3_372244cuda3std6ranges3__45__cpo6cbeginE,(_ZN40_INTERNAL_c67f8a3c_4_k_cu_a3309bb3_372244cuda3std3__48in_placeE - _ZN40_INTERNAL_c67f8a3c_4_k_cu_a3309bb3_372244cuda3std6ranges3__45__cpo6cbeginE)
_ZN40_INTERNAL_c67f8a3c_4_k_cu_a3309bb3_372244cuda3std6ranges3__45__cpo6cbeginE:
	.zero		1
	.type		_ZN40_INTERNAL_c67f8a3c_4_k_cu_a3309bb3_372244cuda3std3__48in_placeE,@object
	.size		_ZN40_INTERNAL_c67f8a3c_4_k_cu_a3309bb3_372244cuda3std3__48in_placeE,(_ZN40_INTERNAL_c67f8a3c_4_k_cu_a3309bb3_372244cuda3std6ranges3__45__cpo4sizeE - _ZN40_INTERNAL_c67f8a3c_4_k_cu_a3309bb3_372244cuda3std3__48in_placeE)
_ZN40_INTERNAL_c67f8a3c_4_k_cu_a3309bb3_372244cuda3std3__48in_placeE:
	.zero		1
	.type		_ZN40_INTERNAL_c67f8a3c_4_k_cu_a3309bb3_372244cuda3std6ranges3__45__cpo4sizeE,@object
	.size		_ZN40_INTERNAL_c67f8a3c_4_k_cu_a3309bb3_372244cuda3std6ranges3__45__cpo4sizeE,(_ZN40_INTERNAL_c67f8a3c_4_k_cu_a3309bb3_372246thrust24THRUST_300001_SM_1000_NS12placeholders2_9E - _ZN40_INTERNAL_c67f8a3c_4_k_cu_a3309bb3_372244cuda3std6ranges3__45__cpo4sizeE)
_ZN40_INTERNAL_c67f8a3c_4_k_cu_a3309bb3_372244cuda3std6ranges3__45__cpo4sizeE:
	.zero		1
	.type		_ZN40_INTERNAL_c67f8a3c_4_k_cu_a3309bb3_372246thrust24THRUST_300001_SM_1000_NS12placeholders2_9E,@object
	.size		_ZN40_INTERNAL_c67f8a3c_4_k_cu_a3309bb3_372246thrust24THRUST_300001_SM_1000_NS12placeholders2_9E,(_ZN40_INTERNAL_c67f8a3c_4_k_cu_a3309bb3_372244cuda3std3__45__cpo7crbeginE - _ZN40_INTERNAL_c67f8a3c_4_k_cu_a3309bb3_372246thrust24THRUST_300001_SM_1000_NS12placeholders2_9E)
_ZN40_INTERNAL_c67f8a3c_4_k_cu_a3309bb3_372246thrust24THRUST_300001_SM_1000_NS12placeholders2_9E:
	.zero		1
	.type		_ZN40_INTERNAL_c67f8a3c_4_k_cu_a3309bb3_372244cuda3std3__45__cpo7crbeginE,@object
	.size		_ZN40_INTERNAL_c67f8a3c_4_k_cu_a3309bb3_372244cuda3std3__45__cpo7crbeginE,(_ZN40_INTERNAL_c67f8a3c_4_k_cu_a3309bb3_372244cuda3std6ranges3__45__cpo4nextE - _ZN40_INTERNAL_c67f8a3c_4_k_cu_a3309bb3_372244cuda3std3__45__cpo7crbeginE)
_ZN40_INTERNAL_c67f8a3c_4_k_cu_a3309bb3_372244cuda3std3__45__cpo7crbeginE:
	.zero		1
	.type		_ZN40_INTERNAL_c67f8a3c_4_k_cu_a3309bb3_372244cuda3std6ranges3__45__cpo4nextE,@object
	.size		_ZN40_INTERNAL_c67f8a3c_4_k_cu_a3309bb3_372244cuda3std6ranges3__45__cpo4nextE,(_ZN40_INTERNAL_c67f8a3c_4_k_cu_a3309bb3_372244cuda3std6ranges3__45__cpo4swapE - _ZN40_INTERNAL_c67f8a3c_4_k_cu_a3309bb3_372244cuda3std6ranges3__45__cpo4nextE)
_ZN40_INTERNAL_c67f8a3c_4_k_cu_a3309bb3_372244cuda3std6ranges3__45__cpo4nextE:
	.zero		1
	.type		_ZN40_INTERNAL_c67f8a3c_4_k_cu_a3309bb3_372244cuda3std6ranges3__45__cpo4swapE,@object
	.size		_ZN40_INTERNAL_c67f8a3c_4_k_cu_a3309bb3_372244cuda3std6ranges3__45__cpo4swapE,(_ZN40_INTERNAL_c67f8a3c_4_k_cu_a3309bb3_372246thrust24THRUST_300001_SM_1000_NS12placeholders2_1E - _ZN40_INTERNAL_c67f8a3c_4_k_cu_a3309bb3_372244cuda3std6ranges3__45__cpo4swapE)
_ZN40_INTERNAL_c67f8a3c_4_k_cu_a3309bb3_372244cuda3std6ranges3__45__cpo4swapE:
	.zero		1
	.type		_ZN40_INTERNAL_c67f8a3c_4_k_cu_a3309bb3_372246thrust24THRUST_300001_SM_1000_NS12placeholders2_1E,@object
	.size		_ZN40_INTERNAL_c67f8a3c_4_k_cu_a3309bb3_372246thrust24THRUST_300001_SM_1000_NS12placeholders2_1E,(_ZN40_INTERNAL_c67f8a3c_4_k_cu_a3309bb3_372246thrust24THRUST_300001_SM_1000_NS12placeholders2_3E - _ZN40_INTERNAL_c67f8a3c_4_k_cu_a3309bb3_372246thrust24THRUST_300001_SM_1000_NS12placeholders2_1E)
_ZN40_INTERNAL_c67f8a3c_4_k_cu_a3309bb3_372246thrust24THRUST_300001_SM_1000_NS12placeholders2_1E:
	.zero		1
	.type		_ZN40_INTERNAL_c67f8a3c_4_k_cu_a3309bb3_372246thrust24THRUST_300001_SM_1000_NS12placeholders2_3E,@object
	.size		_ZN40_INTERNAL_c67f8a3c_4_k_cu_a3309bb3_372246thrust24THRUST_300001_SM_1000_NS12placeholders2_3E,(_ZN40_INTERNAL_c67f8a3c_4_k_cu_a3309bb3_372244cuda3std3__45__cpo5beginE - _ZN40_INTERNAL_c67f8a3c_4_k_cu_a3309bb3_372246thrust24THRUST_300001_SM_1000_NS12placeholders2_3E)
_ZN40_INTERNAL_c67f8a3c_4_k_cu_a3309bb3_372246thrust24THRUST_300001_SM_1000_NS12placeholders2_3E:
	.zero		1
	.type		_ZN40_INTERNAL_c67f8a3c_4_k_cu_a3309bb3_372244cuda3std3__45__cpo5beginE,@object
	.size		_ZN40_INTERNAL_c67f8a3c_4_k_cu_a3309bb3_372244cuda3std3__45__cpo5beginE,(_ZN40_INTERNAL_c67f8a3c_4_k_cu_a3309bb3_372244cuda3std6ranges3__45__cpo5beginE - _ZN40_INTERNAL_c67f8a3c_4_k_cu_a3309bb3_372244cuda3std3__45__cpo5beginE)
_ZN40_INTERNAL_c67f8a3c_4_k_cu_a3309bb3_372244cuda3std3__45__cpo5beginE:
	.zero		1
	.type		_ZN40_INTERNAL_c67f8a3c_4_k_cu_a3309bb3_372244cuda3std6ranges3__45__cpo5beginE,@object
	.size		_ZN40_INTERNAL_c67f8a3c_4_k_cu_a3309bb3_372244cuda3std6ranges3__45__cpo5beginE,(_ZN40_INTERNAL_c67f8a3c_4_k_cu_a3309bb3_372244cuda3std3__442_GLOBAL__N__c67f8a3c_4_k_cu_a3309bb3_372246ignoreE - _ZN40_INTERNAL_c67f8a3c_4_k_cu_a3309bb3_372244cuda3std6ranges3__45__cpo5beginE)
_ZN40_INTERNAL_c67f8a3c_4_k_cu_a3309bb3_372244cuda3std6ranges3__45__cpo5beginE:
	.zero		1
	.type		_ZN40_INTERNAL_c67f8a3c_4_k_cu_a3309bb3_372244cuda3std3__442_GLOBAL__N__c67f8a3c_4_k_cu_a3309bb3_372246ignoreE,@object
	.size		_ZN40_INTERNAL_c67f8a3c_4_k_cu_a3309bb3_372244cuda3std3__442_GLOBAL__N__c67f8a3c_4_k_cu_a3309bb3_372246ignoreE,(_ZN40_INTERNAL_c67f8a3c_4_k_cu_a3309bb3_372244cuda3std6ranges3__45__cpo4dataE - _ZN40_INTERNAL_c67f8a3c_4_k_cu_a3309bb3_372244cuda3std3__442_GLOBAL__N__c67f8a3c_4_k_cu_a3309bb3_372246ignoreE)
_ZN40_INTERNAL_c67f8a3c_4_k_cu_a3309bb3_372244cuda3std3__442_GLOBAL__N__c67f8a3c_4_k_cu_a3309bb3_372246ignoreE:
	.zero		1
	.type		_ZN40_INTERNAL_c67f8a3c_4_k_cu_a3309bb3_372244cuda3std6ranges3__45__cpo4dataE,@object
	.size		_ZN40_INTERNAL_c67f8a3c_4_k_cu_a3309bb3_372244cuda3std6ranges3__45__cpo4dataE,(_ZN40_INTERNAL_c67f8a3c_4_k_cu_a3309bb3_372246thrust24THRUST_300001_SM_1000_NS12placeholders2_7E - _ZN40_INTERNAL_c67f8a3c_4_k_cu_a3309bb3_372244cuda3std6ranges3__45__cpo4dataE)
_ZN40_INTERNAL_c67f8a3c_4_k_cu_a3309bb3_372244cuda3std6ranges3__45__cpo4dataE:
	.zero		1
	.type		_ZN40_INTERNAL_c67f8a3c_4_k_cu_a3309bb3_372246thrust24THRUST_300001_SM_1000_NS12placeholders2_7E,@object
	.size		_ZN40_INTERNAL_c67f8a3c_4_k_cu_a3309bb3_372246thrust24THRUST_300001_SM_1000_NS12placeholders2_7E,(_ZN40_INTERNAL_c67f8a3c_4_k_cu_a3309bb3_372244cuda3std3__45__cpo6rbeginE - _ZN40_INTERNAL_c67f8a3c_4_k_cu_a3309bb3_372246thrust24THRUST_300001_SM_1000_NS12placeholders2_7E)
_ZN40_INTERNAL_c67f8a3c_4_k_cu_a3309bb3_372246thrust24THRUST_300001_SM_1000_NS12placeholders2_7E:
	.zero		1
	.type		_ZN40_INTERNAL_c67f8a3c_4_k_cu_a3309bb3_372244cuda3std3__45__cpo6rbeginE,@object
	.size		_ZN40_INTERNAL_c67f8a3c_4_k_cu_a3309bb3_372244cuda3std3__45__cpo6rbeginE,(_ZN40_INTERNAL_c67f8a3c_4_k_cu_a3309bb3_372244cuda3std6ranges3__45__cpo7advanceE - _ZN40_INTERNAL_c67f8a3c_4_k_cu_a3309bb3_372244cuda3std3__45__cpo6rbeginE)
_ZN40_INTERNAL_c67f8a3c_4_k_cu_a3309bb3_372244cuda3std3__45__cpo6rbeginE:
	.zero		1
	.type		_ZN40_INTERNAL_c67f8a3c_4_k_cu_a3309bb3_372244cuda3std6ranges3__45__cpo7advanceE,@object
	.size		_ZN40_INTERNAL_c67f8a3c_4_k_cu_a3309bb3_372244cuda3std6ranges3__45__cpo7advanceE,(_ZN40_INTERNAL_c67f8a3c_4_k_cu_a3309bb3_372244cuda3std3__47nulloptE - _ZN40_INTERNAL_c67f8a3c_4_k_cu_a3309bb3_372244cuda3std6ranges3__45__cpo7advanceE)
_ZN40_INTERNAL_c67f8a3c_4_k_cu_a3309bb3_372244cuda3std6ranges3__45__cpo7advanceE:
	.zero		1
	.type		_ZN40_INTERNAL_c67f8a3c_4_k_cu_a3309bb3_372244cuda3std3__47nulloptE,@object
	.size		_ZN40_INTERNAL_c67f8a3c_4_k_cu_a3309bb3_372244cuda3std3__47nulloptE,(_ZN40_INTERNAL_c67f8a3c_4_k_cu_a3309bb3_372244cuda3std6ranges3__45__cpo8distanceE - _ZN40_INTERNAL_c67f8a3c_4_k_cu_a3309bb3_372244cuda3std3__47nulloptE)
_ZN40_INTERNAL_c67f8a3c_4_k_cu_a3309bb3_372244cuda3std3__47nulloptE:
	.zero		1
	.type		_ZN40_INTERNAL_c67f8a3c_4_k_cu_a3309bb3_372244cuda3std6ranges3__45__cpo8distanceE,@object
	.size		_ZN40_INTERNAL_c67f8a3c_4_k_cu_a3309bb3_372244cuda3std6ranges3__45__cpo8distanceE,(_ZN40_INTERNAL_c67f8a3c_4_k_cu_a3309bb3_372246thrust24THRUST_300001_SM_1000_NS12placeholders2_6E - _ZN40_INTERNAL_c67f8a3c_4_k_cu_a3309bb3_372244cuda3std6ranges3__45__cpo8distanceE)
_ZN40_INTERNAL_c67f8a3c_4_k_cu_a3309bb3_372244cuda3std6ranges3__45__cpo8distanceE:
	.zero		1
	.type		_ZN40_INTERNAL_c67f8a3c_4_k_cu_a3309bb3_372246thrust24THRUST_300001_SM_1000_NS12placeholders2_6E,@object
	.size		_ZN40_INTERNAL_c67f8a3c_4_k_cu_a3309bb3_372246thrust24THRUST_300001_SM_1000_NS12placeholders2_6E,(_ZN40_INTERNAL_c67f8a3c_4_k_cu_a3309bb3_372244cuda3std3__45__cpo4cendE - _ZN40_INTERNAL_c67f8a3c_4_k_cu_a3309bb3_372246thrust24THRUST_300001_SM_1000_NS12placeholders2_6E)
_ZN40_INTERNAL_c67f8a3c_4_k_cu_a3309bb3_372246thrust24THRUST_300001_SM_1000_NS12placeholders2_6E:
	.zero		1
	.type		_ZN40_INTERNAL_c67f8a3c_4_k_cu_a3309bb3_372244cuda3std3__45__cpo4cendE,@object
	.size		_ZN40_INTERNAL_c67f8a3c_4_k_cu_a3309bb3_372244cuda3std3__45__cpo4cendE,(_ZN40_INTERNAL_c67f8a3c_4_k_cu_a3309bb3_372244cuda3std6ranges3__45__cpo4cendE - _ZN40_INTERNAL_c67f8a3c_4_k_cu_a3309bb3_372244cuda3std3__45__cpo4cendE)
_ZN40_INTERNAL_c67f8a3c_4_k_cu_a3309bb3_372244cuda3std3__45__cpo4cendE:
	.zero		1
	.type		_ZN40_INTERNAL_c67f8a3c_4_k_cu_a3309bb3_372244cuda3std6ranges3__45__cpo4cendE,@object
	.size		_ZN40_INTERNAL_c67f8a3c_4_k_cu_a3309bb3_372244cuda3std6ranges3__45__cpo4cendE,(_ZN40_INTERNAL_c67f8a3c_4_k_cu_a3309bb3_372244cuda3std3__420unreachable_sentinelE - _ZN40_INTERNAL_c67f8a3c_4_k_cu_a3309bb3_372244cuda3std6ranges3__45__cpo4cendE)
_ZN40_INTERNAL_c67f8a3c_4_k_cu_a3309bb3_372244cuda3std6ranges3__45__cpo4cendE:
	.zero		1
	.type		_ZN40_INTERNAL_c67f8a3c_4_k_cu_a3309bb3_372244cuda3std3__420unreachable_sentinelE,@object
	.size		_ZN40_INTERNAL_c67f8a3c_4_k_cu_a3309bb3_372244cuda3std3__420unreachable_sentinelE,(_ZN40_INTERNAL_c67f8a3c_4_k_cu_a3309bb3_372244cuda3std6ranges3__45__cpo5ssizeE - _ZN40_INTERNAL_c67f8a3c_4_k_cu_a3309bb3_372244cuda3std3__420unreachable_sentinelE)
_ZN40_INTERNAL_c67f8a3c_4_k_cu_a3309bb3_372244cuda3std3__420unreachable_sentinelE:
	.zero		1
	.type		_ZN40_INTERNAL_c67f8a3c_4_k_cu_a3309bb3_372244cuda3std6ranges3__45__cpo5ssizeE,@object
	.size		_ZN40_INTERNAL_c67f8a3c_4_k_cu_a3309bb3_372244cuda3std6ranges3__45__cpo5ssizeE,(_ZN40_INTERNAL_c67f8a3c_4_k_cu_a3309bb3_372246thrust24THRUST_300001_SM_1000_NS12placeholders3_10E - _ZN40_INTERNAL_c67f8a3c_4_k_cu_a3309bb3_372244cuda3std6ranges3__45__cpo5ssizeE)
_ZN40_INTERNAL_c67f8a3c_4_k_cu_a3309bb3_372244cuda3std6ranges3__45__cpo5ssizeE:
	.zero		1
	.type		_ZN40_INTERNAL_c67f8a3c_4_k_cu_a3309bb3_372246thrust24THRUST_300001_SM_1000_NS12placeholders3_10E,@object
	.size		_ZN40_INTERNAL_c67f8a3c_4_k_cu_a3309bb3_372246thrust24THRUST_300001_SM_1000_NS12placeholders3_10E,(_ZN40_INTERNAL_c67f8a3c_4_k_cu_a3309bb3_372244cuda3std3__45__cpo5crendE - _ZN40_INTERNAL_c67f8a3c_4_k_cu_a3309bb3_372246thrust24THRUST_300001_SM_1000_NS12placeholders3_10E)
_ZN40_INTERNAL_c67f8a3c_4_k_cu_a3309bb3_372246thrust24THRUST_300001_SM_1000_NS12placeholders3_10E:
	.zero		1
	.type		_ZN40_INTERNAL_c67f8a3c_4_k_cu_a3309bb3_372244cuda3std3__45__cpo5crendE,@object
	.size		_ZN40_INTERNAL_c67f8a3c_4_k_cu_a3309bb3_372244cuda3std3__45__cpo5crendE,(_ZN40_INTERNAL_c67f8a3c_4_k_cu_a3309bb3_372244cuda3std6ranges3__45__cpo4prevE - _ZN40_INTERNAL_c67f8a3c_4_k_cu_a3309bb3_372244cuda3std3__45__cpo5crendE)
_ZN40_INTERNAL_c67f8a3c_4_k_cu_a3309bb3_372244cuda3std3__45__cpo5crendE:
	.zero		1
	.type		_ZN40_INTERNAL_c67f8a3c_4_k_cu_a3309bb3_372244cuda3std6ranges3__45__cpo4prevE,@object
	.size		_ZN40_INTERNAL_c67f8a3c_4_k_cu_a3309bb3_372244cuda3std6ranges3__45__cpo4prevE,(_ZN40_INTERNAL_c67f8a3c_4_k_cu_a3309bb3_372244cuda3std6ranges3__45__cpo9iter_moveE - _ZN40_INTERNAL_c67f8a3c_4_k_cu_a3309bb3_372244cuda3std6ranges3__45__cpo4prevE)
_ZN40_INTERNAL_c67f8a3c_4_k_cu_a3309bb3_372244cuda3std6ranges3__45__cpo4prevE:
	.zero		1
	.type		_ZN40_INTERNAL_c67f8a3c_4_k_cu_a3309bb3_372244cuda3std6ranges3__45__cpo9iter_moveE,@object
	.size		_ZN40_INTERNAL_c67f8a3c_4_k_cu_a3309bb3_372244cuda3std6ranges3__45__cpo9iter_moveE,(_ZN40_INTERNAL_c67f8a3c_4_k_cu_a3309bb3_372246thrust24THRUST_300001_SM_1000_NS12placeholders2_2E - _ZN40_INTERNAL_c67f8a3c_4_k_cu_a3309bb3_372244cuda3std6ranges3__45__cpo9iter_moveE)
_ZN40_INTERNAL_c67f8a3c_4_k_cu_a3309bb3_372244cuda3std6ranges3__45__cpo9iter_moveE:
	.zero		1
	.type		_ZN40_INTERNAL_c67f8a3c_4_k_cu_a3309bb3_372246thrust24THRUST_300001_SM_1000_NS12placeholders2_2E,@object
	.size		_ZN40_INTERNAL_c67f8a3c_4_k_cu_a3309bb3_372246thrust24THRUST_300001_SM_1000_NS12placeholders2_2E,(_ZN40_INTERNAL_c67f8a3c_4_k_cu_a3309bb3_372246thrust24THRUST_300001_SM_1000_NS12placeholders2_4E - _ZN40_INTERNAL_c67f8a3c_4_k_cu_a3309bb3_372246thrust24THRUST_300001_SM_1000_NS12placeholders2_2E)
_ZN40_INTERNAL_c67f8a3c_4_k_cu_a3309bb3_372246thrust24THRUST_300001_SM_1000_NS12placeholders2_2E:
	.zero		1
	.type		_ZN40_INTERNAL_c67f8a3c_4_k_cu_a3309bb3_372246thrust24THRUST_300001_SM_1000_NS12placeholders2_4E,@object
	.size		_ZN40_INTERNAL_c67f8a3c_4_k_cu_a3309bb3_372246thrust24THRUST_300001_SM_1000_NS12placeholders2_4E,(_ZN40_INTERNAL_c67f8a3c_4_k_cu_a3309bb3_372244cuda3std3__45__cpo3endE - _ZN40_INTERNAL_c67f8a3c_4_k_cu_a3309bb3_372246thrust24THRUST_300001_SM_1000_NS12placeholders2_4E)
_ZN40_INTERNAL_c67f8a3c_4_k_cu_a3309bb3_372246thrust24THRUST_300001_SM_1000_NS12placeholders2_4E:
	.zero		1
	.type		_ZN40_INTERNAL_c67f8a3c_4_k_cu_a3309bb3_372244cuda3std3__45__cpo3endE,@object
	.size		_ZN40_INTERNAL_c67f8a3c_4_k_cu_a3309bb3_372244cuda3std3__45__cpo3endE,(_ZN40_INTERNAL_c67f8a3c_4_k_cu_a3309bb3_372244cuda3std6ranges3__45__cpo3endE - _ZN40_INTERNAL_c67f8a3c_4_k_cu_a3309bb3_372244cuda3std3__45__cpo3endE)
_ZN40_INTERNAL_c67f8a3c_4_k_cu_a3309bb3_372244cuda3std3__45__cpo3endE:
	.zero		1
	.type		_ZN40_INTERNAL_c67f8a3c_4_k_cu_a3309bb3_372244cuda3std6ranges3__45__cpo3endE,@object
	.size		_ZN40_INTERNAL_c67f8a3c_4_k_cu_a3309bb3_372244cuda3std6ranges3__45__cpo3endE,(_ZN40_INTERNAL_c67f8a3c_4_k_cu_a3309bb3_372244cuda3std3__419piecewise_constructE - _ZN40_INTERNAL_c67f8a3c_4_k_cu_a3309bb3_372244cuda3std6ranges3__45__cpo3endE)
_ZN40_INTERNAL_c67f8a3c_4_k_cu_a3309bb3_372244cuda3std6ranges3__45__cpo3endE:
	.zero		1
	.type		_ZN40_INTERNAL_c67f8a3c_4_k_cu_a3309bb3_372244cuda3std3__419piecewise_constructE,@object
	.size		_ZN40_INTERNAL_c67f8a3c_4_k_cu_a3309bb3_372244cuda3std3__419piecewise_constructE,(_ZN40_INTERNAL_c67f8a3c_4_k_cu_a3309bb3_372244cuda3std6ranges3__45__cpo5cdataE - _ZN40_INTERNAL_c67f8a3c_4_k_cu_a3309bb3_372244cuda3std3__419piecewise_constructE)
_ZN40_INTERNAL_c67f8a3c_4_k_cu_a3309bb3_372244cuda3std3__419piecewise_constructE:
	.zero		1
	.type		_ZN40_INTERNAL_c67f8a3c_4_k_cu_a3309bb3_372244cuda3std6ranges3__45__cpo5cdataE,@object
	.size		_ZN40_INTERNAL_c67f8a3c_4_k_cu_a3309bb3_372244cuda3std6ranges3__45__cpo5cdataE,(_ZN40_INTERNAL_c67f8a3c_4_k_cu_a3309bb3_372246thrust24THRUST_300001_SM_1000_NS12placeholders2_8E - _ZN40_INTERNAL_c67f8a3c_4_k_cu_a3309bb3_372244cuda3std6ranges3__45__cpo5cdataE)
_ZN40_INTERNAL_c67f8a3c_4_k_cu_a3309bb3_372244cuda3std6ranges3__45__cpo5cdataE:
	.zero		1
	.type		_ZN40_INTERNAL_c67f8a3c_4_k_cu_a3309bb3_372246thrust24THRUST_300001_SM_1000_NS12placeholders2_8E,@object
	.size		_ZN40_INTERNAL_c67f8a3c_4_k_cu_a3309bb3_372246thrust24THRUST_300001_SM_1000_NS12placeholders2_8E,(_ZN40_INTERNAL_c67f8a3c_4_k_cu_a3309bb3_372244cuda3std3__45__cpo4rendE - _ZN40_INTERNAL_c67f8a3c_4_k_cu_a3309bb3_372246thrust24THRUST_300001_SM_1000_NS12placeholders2_8E)
_ZN40_INTERNAL_c67f8a3c_4_k_cu_a3309bb3_372246thrust24THRUST_300001_SM_1000_NS12placeholders2_8E:
	.zero		1
	.type		_ZN40_INTERNAL_c67f8a3c_4_k_cu_a3309bb3_372244cuda3std3__45__cpo4rendE,@object
	.size		_ZN40_INTERNAL_c67f8a3c_4_k_cu_a3309bb3_372244cuda3std3__45__cpo4rendE,(_ZN40_INTERNAL_c67f8a3c_4_k_cu_a3309bb3_372244cuda3std6ranges3__45__cpo9iter_swapE - _ZN40_INTERNAL_c67f8a3c_4_k_cu_a3309bb3_372244cuda3std3__45__cpo4rendE)
_ZN40_INTERNAL_c67f8a3c_4_k_cu_a3309bb3_372244cuda3std3__45__cpo4rendE:
	.zero		1
	.type		_ZN40_INTERNAL_c67f8a3c_4_k_cu_a3309bb3_372244cuda3std6ranges3__45__cpo9iter_swapE,@object
	.size		_ZN40_INTERNAL_c67f8a3c_4_k_cu_a3309bb3_372244cuda3std6ranges3__45__cpo9iter_swapE,(_ZN40_INTERNAL_c67f8a3c_4_k_cu_a3309bb3_372244cuda3std3__48unexpectE - _ZN40_INTERNAL_c67f8a3c_4_k_cu_a3309bb3_372244cuda3std6ranges3__45__cpo9iter_swapE)
_ZN40_INTERNAL_c67f8a3c_4_k_cu_a3309bb3_372244cuda3std6ranges3__45__cpo9iter_swapE:
	.zero		1
	.type		_ZN40_INTERNAL_c67f8a3c_4_k_cu_a3309bb3_372244cuda3std3__48unexpectE,@object
	.size		_ZN40_INTERNAL_c67f8a3c_4_k_cu_a3309bb3_372244cuda3std3__48unexpectE,(_ZN40_INTERNAL_c67f8a3c_4_k_cu_a3309bb3_372246thrust24THRUST_300001_SM_1000_NS6system6detail10sequential3seqE - _ZN40_INTERNAL_c67f8a3c_4_k_cu_a3309bb3_372244cuda3std3__48unexpectE)
_ZN40_INTERNAL_c67f8a3c_4_k_cu_a3309bb3_372244cuda3std3__48unexpectE:
	.zero		1
	.type		_ZN40_INTERNAL_c67f8a3c_4_k_cu_a3309bb3_372246thrust24THRUST_300001_SM_1000_NS6system6detail10sequential3seqE,@object
	.size		_ZN40_INTERNAL_c67f8a3c_4_k_cu_a3309bb3_372246thrust24THRUST_300001_SM_1000_NS6system6detail10sequential3seqE,(.L_29 - _ZN40_INTERNAL_c67f8a3c_4_k_cu_a3309bb3_372246thrust24THRUST_300001_SM_1000_NS6system6detail10sequential3seqE)
_ZN40_INTERNAL_c67f8a3c_4_k_cu_a3309bb3_372246thrust24THRUST_300001_SM_1000_NS6system6detail10sequential3seqE:
	.zero		1
.L_29:


//--------------------- .nv.constant0._ZN3cub18CUB_300001_SM_10006detail11EmptyKernelIvEEvv --------------------------
	.section	.nv.constant0._ZN3cub18CUB_300001_SM_10006detail11EmptyKernelIvEEvv,"a",@progbits
	.sectionflags	@""
	.align	4
.nv.constant0._ZN3cub18CUB_300001_SM_10006detail11EmptyKernelIvEEvv:
	.zero		896


//--------------------- SYMBOLS --------------------------

	.type		.nv.reservedSmem.offset0,@object
	.size		.nv.reservedSmem.offset0,0x4
